//
// Generated by NVIDIA NVVM Compiler
//
// Compiler Build ID: CL-36424714
// Cuda compilation tools, release 13.0, V13.0.88
// Based on NVVM 20.0.0
//

.version 9.0
.target sm_100
.address_size 64

	// .globl	_Z17KernelFilter_MeanPhS_iii

.visible .entry _Z17KernelFilter_MeanPhS_iii(
	.param .u64 .ptr .align 1 _Z17KernelFilter_MeanPhS_iii_param_0,
	.param .u64 .ptr .align 1 _Z17KernelFilter_MeanPhS_iii_param_1,
	.param .u32 _Z17KernelFilter_MeanPhS_iii_param_2,
	.param .u32 _Z17KernelFilter_MeanPhS_iii_param_3,
	.param .u32 _Z17KernelFilter_MeanPhS_iii_param_4
)
{
	.reg .pred 	%p<8>;
	.reg .b16 	%rs<58>;
	.reg .b32 	%r<27>;
	.reg .b64 	%rd<20>;

	ld.param.u64 	%rd1, [_Z17KernelFilter_MeanPhS_iii_param_0];
	ld.param.u64 	%rd2, [_Z17KernelFilter_MeanPhS_iii_param_1];
	ld.param.u32 	%r5, [_Z17KernelFilter_MeanPhS_iii_param_2];
	ld.param.u32 	%r6, [_Z17KernelFilter_MeanPhS_iii_param_3];
	ld.param.u32 	%r4, [_Z17KernelFilter_MeanPhS_iii_param_4];
	mov.u32 	%r8, %ctaid.y;
	mov.u32 	%r9, %ntid.y;
	mov.u32 	%r10, %tid.y;
	mad.lo.s32 	%r11, %r8, %r9, %r10;
	mov.u32 	%r12, %ctaid.x;
	mov.u32 	%r13, %ntid.x;
	mov.u32 	%r14, %tid.x;
	mad.lo.s32 	%r15, %r12, %r13, %r14;
	setp.eq.s32 	%p1, %r11, 0;
	add.s32 	%r16, %r6, -1;
	setp.ge.s32 	%p2, %r11, %r16;
	or.pred  	%p3, %p1, %p2;
	setp.lt.s32 	%p4, %r15, 1;
	or.pred  	%p5, %p4, %p3;
	add.s32 	%r17, %r5, -1;
	setp.ge.s32 	%p6, %r15, %r17;
	or.pred  	%p7, %p5, %p6;
	@%p7 bra 	$L__BB0_2;
	cvta.to.global.u64 	%rd3, %rd2;
	cvta.to.global.u64 	%rd4, %rd1;
	add.s32 	%r18, %r11, -1;
	mad.lo.s32 	%r19, %r18, %r5, %r15;
	add.s32 	%r20, %r19, -1;
	mul.lo.s32 	%r21, %r20, %r4;
	cvt.s64.s32 	%rd5, %r21;
	add.s64 	%rd6, %rd4, %rd5;
	ld.global.u8 	%rs1, [%rd6];
	ld.global.u8 	%rs2, [%rd6+1];
	ld.global.u8 	%rs3, [%rd6+2];
	cvt.s64.s32 	%rd7, %r4;
	add.s64 	%rd8, %rd6, %rd7;
	ld.global.u8 	%rs4, [%rd8];
	add.s16 	%rs5, %rs1, %rs4;
	ld.global.u8 	%rs6, [%rd8+1];
	add.s16 	%rs7, %rs2, %rs6;
	ld.global.u8 	%rs8, [%rd8+2];
	add.s16 	%rs9, %rs3, %rs8;
	add.s64 	%rd9, %rd8, %rd7;
	ld.global.u8 	%rs10, [%rd9];
	add.s16 	%rs11, %rs5, %rs10;
	ld.global.u8 	%rs12, [%rd9+1];
	add.s16 	%rs13, %rs7, %rs12;
	ld.global.u8 	%rs14, [%rd9+2];
	add.s16 	%rs15, %rs9, %rs14;
	add.s32 	%r22, %r20, %r5;
	mul.lo.s32 	%r23, %r22, %r4;
	cvt.s64.s32 	%rd10, %r23;
	add.s64 	%rd11, %rd4, %rd10;
	ld.global.u8 	%rs16, [%rd11];
	add.s16 	%rs17, %rs11, %rs16;
	ld.global.u8 	%rs18, [%rd11+1];
	add.s16 	%rs19, %rs13, %rs18;
	ld.global.u8 	%rs20, [%rd11+2];
	add.s16 	%rs21, %rs15, %rs20;
	add.s32 	%r24, %r23, %r4;
	cvt.s64.s32 	%rd12, %r24;
	add.s64 	%rd13, %rd11, %rd7;
	ld.global.u8 	%rs22, [%rd13];
	add.s16 	%rs23, %rs17, %rs22;
	ld.global.u8 	%rs24, [%rd13+1];
	add.s16 	%rs25, %rs19, %rs24;
	ld.global.u8 	%rs26, [%rd13+2];
	add.s16 	%rs27, %rs21, %rs26;
	add.s64 	%rd14, %rd13, %rd7;
	ld.global.u8 	%rs28, [%rd14];
	add.s16 	%rs29, %rs23, %rs28;
	ld.global.u8 	%rs30, [%rd14+1];
	add.s16 	%rs31, %rs25, %rs30;
	ld.global.u8 	%rs32, [%rd14+2];
	add.s16 	%rs33, %rs27, %rs32;
	add.s32 	%r25, %r22, %r5;
	mul.lo.s32 	%r26, %r25, %r4;
	cvt.s64.s32 	%rd15, %r26;
	add.s64 	%rd16, %rd4, %rd15;
	ld.global.u8 	%rs34, [%rd16];
	add.s16 	%rs35, %rs29, %rs34;
	ld.global.u8 	%rs36, [%rd16+1];
	add.s16 	%rs37, %rs31, %rs36;
	ld.global.u8 	%rs38, [%rd16+2];
	add.s16 	%rs39, %rs33, %rs38;
	add.s64 	%rd17, %rd16, %rd7;
	ld.global.u8 	%rs40, [%rd17];
	add.s16 	%rs41, %rs35, %rs40;
	ld.global.u8 	%rs42, [%rd17+1];
	add.s16 	%rs43, %rs37, %rs42;
	ld.global.u8 	%rs44, [%rd17+2];
	add.s16 	%rs45, %rs39, %rs44;
	add.s64 	%rd18, %rd17, %rd7;
	ld.global.u8 	%rs46, [%rd18];
	add.s16 	%rs47, %rs41, %rs46;
	ld.global.u8 	%rs48, [%rd18+1];
	add.s16 	%rs49, %rs43, %rs48;
	ld.global.u8 	%rs50, [%rd18+2];
	add.s16 	%rs51, %rs45, %rs50;
	mul.hi.u16 	%rs52, %rs47, -7281;
	shr.u16 	%rs53, %rs52, 3;
	add.s64 	%rd19, %rd3, %rd12;
	st.global.u8 	[%rd19], %rs53;
	mul.hi.u16 	%rs54, %rs49, -7281;
	shr.u16 	%rs55, %rs54, 3;
	st.global.u8 	[%rd19+1], %rs55;
	mul.hi.u16 	%rs56, %rs51, -7281;
	shr.u16 	%rs57, %rs56, 3;
	st.global.u8 	[%rd19+2], %rs57;
$L__BB0_2:
	ret;

}


// ===== COMPILED SASS (sm_100) =====

	.target	sm_100

	.elftype	@"ET_EXEC"


//--------------------- .note.nv.tkinfo           --------------------------
	.section	.note.nv.tkinfo,"",@"SHT_NOTE"
	.sectionflags	@"SHF_NOTE_NV_TKINFO"
	.tkinfo
        /*0018*/ 	.word	0x00000002
        /*0030*/ 	.string	""
        /*0030*/ 	.string	"ptxas"
        /*0030*/ 	.string	"Cuda compilation tools, release 13.0, V13.0.88"
        /*0030*/ 	.string	"Build cuda_13.0.r13.0/compiler.36424714_0"
        /*0030*/ 	.string	"-arch sm_100 -m 64 "



//--------------------- .note.nv.cuinfo           --------------------------
	.section	.note.nv.cuinfo,"",@"SHT_NOTE"
	.sectionflags	@"SHF_NOTE_NV_CUINFO"
        /*0018*/ 	.short	0x0002
        /*001a*/ 	.short	0x0064
        /*001c*/ 	.short	0x0082
	.zero		2


//--------------------- .nv.info                  --------------------------
	.section	.nv.info,"",@"SHT_CUDA_INFO"
	.align	4


	//----- nvinfo : EIATTR_REGCOUNT
	.align		4
        /*0000*/ 	.byte	0x04, 0x2f
        /*0002*/ 	.short	(.L_1 - .L_0)
	.align		4
.L_0:
        /*0004*/ 	.word	index@(_Z17KernelFilter_MeanPhS_iii)
        /*0008*/ 	.word	0x00000020


	//----- nvinfo : EIATTR_FRAME_SIZE
	.align		4
.L_1:
        /*000c*/ 	.byte	0x04, 0x11
        /*000e*/ 	.short	(.L_3 - .L_2)
	.align		4
.L_2:
        /*0010*/ 	.word	index@(_Z17KernelFilter_MeanPhS_iii)
        /*0014*/ 	.word	0x00000000


	//----- nvinfo : EIATTR_MIN_STACK_SIZE
	.align		4
.L_3:
        /*0018*/ 	.byte	0x04, 0x12
        /*001a*/ 	.short	(.L_5 - .L_4)
	.align		4
.L_4:
        /*001c*/ 	.word	index@(_Z17KernelFilter_MeanPhS_iii)
        /*0020*/ 	.word	0x00000000
.L_5:


//--------------------- .nv.compat                --------------------------
	.section	.nv.compat,"",@"SHT_CUDA_COMPAT_INFO"
	.align	4
        /*0000*/ 	.byte	0x02, 0x09, 0x00, 0x00, 0x02, 0x02, 0x01, 0x00, 0x02, 0x05, 0x05, 0x00, 0x03, 0x07, 0x01, 0x01
        /*0010*/ 	.byte	0x02, 0x03, 0x00, 0x00, 0x02, 0x06, 0x01, 0x00, 0x04, 0x0b, 0x08, 0x00, 0x09, 0x00, 0x00, 0x00
        /*0020*/ 	.byte	0x00, 0x00, 0x00, 0x00


//--------------------- .nv.info._Z17KernelFilter_MeanPhS_iii --------------------------
	.section	.nv.info._Z17KernelFilter_MeanPhS_iii,"",@"SHT_CUDA_INFO"
	.sectionflags	@""
	.align	4


	//----- nvinfo : EIATTR_CUDA_API_VERSION
	.align		4
        /*0000*/ 	.byte	0x04, 0x37
        /*0002*/ 	.short	(.L_7 - .L_6)
.L_6:
        /*0004*/ 	.word	0x00000082


	//----- nvinfo : EIATTR_KPARAM_INFO
	.align		4
.L_7:
        /*0008*/ 	.byte	0x04, 0x17
        /*000a*/ 	.short	(.L_9 - .L_8)
.L_8:
        /*000c*/ 	.word	0x00000000
        /*0010*/ 	.short	0x0004
        /*0012*/ 	.short	0x0018
        /*0014*/ 	.byte	0x00, 0xf0, 0x11, 0x00


	//----- nvinfo : EIATTR_KPARAM_INFO
	.align		4
.L_9:
        /*0018*/ 	.byte	0x04, 0x17
        /*001a*/ 	.short	(.L_11 - .L_10)
.L_10:
        /*001c*/ 	.word	0x00000000
        /*0020*/ 	.short	0x0003
        /*0022*/ 	.short	0x0014
        /*0024*/ 	.byte	0x00, 0xf0, 0x11, 0x00


	//----- nvinfo : EIATTR_KPARAM_INFO
	.align		4
.L_11:
        /*0028*/ 	.byte	0x04, 0x17
        /*002a*/ 	.short	(.L_13 - .L_12)
.L_12:
        /*002c*/ 	.word	0x00000000
        /*0030*/ 	.short	0x0002
        /*0032*/ 	.short	0x0010
        /*0034*/ 	.byte	0x00, 0xf0, 0x11, 0x00


	//----- nvinfo : EIATTR_KPARAM_INFO
	.align		4
.L_13:
        /*0038*/ 	.byte	0x04, 0x17
        /*003a*/ 	.short	(.L_15 - .L_14)
.L_14:
        /*003c*/ 	.word	0x00000000
        /*0040*/ 	.short	0x0001
        /*0042*/ 	.short	0x0008
        /*0044*/ 	.byte	0x00, 0xf5, 0x21, 0x00


	//----- nvinfo : EIATTR_KPARAM_INFO
	.align		4
.L_15:
        /*0048*/ 	.byte	0x04, 0x17
        /*004a*/ 	.short	(.L_17 - .L_16)
.L_16:
        /*004c*/ 	.word	0x00000000
        /*0050*/ 	.short	0x0000
        /*0052*/ 	.short	0x0000
        /*0054*/ 	.byte	0x00, 0xf5, 0x21, 0x00


	//----- nvinfo : EIATTR_SPARSE_MMA_MASK
	.align		4
.L_17:
        /*0058*/ 	.byte	0x03, 0x50
        /*005a*/ 	.short	0x0000


	//----- nvinfo : EIATTR_MAXREG_COUNT
	.align		4
        /*005c*/ 	.byte	0x03, 0x1b
        /*005e*/ 	.short	0x00ff


	//----- nvinfo : EIATTR_MERCURY_ISA_VERSION
	.align		4
        /*0060*/ 	.byte	0x03, 0x5f
        /*0062*/ 	.short	0x0101


	//----- nvinfo : EIATTR_VRC_CTA_INIT_COUNT
	.align		4
        /*0064*/ 	.byte	0x02, 0x4a
	.zero		1
	.zero		1


	//----- nvinfo : EIATTR_EXIT_INSTR_OFFSETS
	.align		4
        /*0068*/ 	.byte	0x04, 0x1c
        /*006a*/ 	.short	(.L_19 - .L_18)


	//   ....[0]....
.L_18:
        /*006c*/ 	.word	0x00000100


	//   ....[1]....
        /*0070*/ 	.word	0x00000620


	//----- nvinfo : EIATTR_CBANK_PARAM_SIZE
	.align		4
.L_19:
        /*0074*/ 	.byte	0x03, 0x19
        /*0076*/ 	.short	0x001c


	//----- nvinfo : EIATTR_PARAM_CBANK
	.align		4
        /*0078*/ 	.byte	0x04, 0x0a
        /*007a*/ 	.short	(.L_21 - .L_20)
	.align		4
.L_20:
        /*007c*/ 	.word	index@(.nv.constant0._Z17KernelFilter_MeanPhS_iii)
        /*0080*/ 	.short	0x0380
        /*0082*/ 	.short	0x001c


	//----- nvinfo : EIATTR_SW_WAR
	.align		4
.L_21:
        /*0084*/ 	.byte	0x04, 0x36
        /*0086*/ 	.short	(.L_23 - .L_22)
.L_22:
        /*0088*/ 	.word	0x00000008
.L_23:


//--------------------- .nv.callgraph             --------------------------
	.section	.nv.callgraph,"",@"SHT_CUDA_CALLGRAPH"
	.align	4
	.sectionentsize	8
	.align		4
        /*0000*/ 	.word	0x00000000
	.align		4
        /*0004*/ 	.word	0xffffffff
	.align		4
        /*0008*/ 	.word	0x00000000
	.align		4
        /*000c*/ 	.word	0xfffffffe
	.align		4
        /*0010*/ 	.word	0x00000000
	.align		4
        /*0014*/ 	.word	0xfffffffd
	.align		4
        /*0018*/ 	.word	0x00000000
	.align		4
        /*001c*/ 	.word	0xfffffffc


//--------------------- .text._Z17KernelFilter_MeanPhS_iii --------------------------
	.section	.text._Z17KernelFilter_MeanPhS_iii,"ax",@progbits
	.align	128
        .global         _Z17KernelFilter_MeanPhS_iii
        .type           _Z17KernelFilter_MeanPhS_iii,@function
        .size           _Z17KernelFilter_MeanPhS_iii,(.L_x_1 - _Z17KernelFilter_MeanPhS_iii)
        .other          _Z17KernelFilter_MeanPhS_iii,@"STO_CUDA_ENTRY STV_DEFAULT"
_Z17KernelFilter_MeanPhS_iii:
.text._Z17KernelFilter_MeanPhS_iii:
[----:B------:R-:W-:Y:S01]  /*0000*/  LDC R1, c[0x0][0x37c] ;  /* 0x0000df00ff017b82 */ /* 0x000fe20000000800 */
[----:B------:R-:W0:Y:S07]  /*0010*/  S2R R3, SR_TID.Y ;  /* 0x0000000000037919 */ /* 0x000e2e0000002200 */
[----:B------:R-:W0:Y:S01]  /*0020*/  S2UR UR5, SR_CTAID.Y ;  /* 0x00000000000579c3 */ /* 0x000e220000002600 */
[----:B------:R-:W1:Y:S01]  /*0030*/  LDCU.64 UR8, c[0x0][0x390] ;  /* 0x00007200ff0877ac */ /* 0x000e620008000a00 */
[----:B------:R-:W2:Y:S06]  /*0040*/  S2R R5, SR_TID.X ;  /* 0x0000000000057919 */ /* 0x000eac0000002100 */
[----:B------:R-:W0:Y:S08]  /*0050*/  LDC R0, c[0x0][0x364] ;  /* 0x0000d900ff007b82 */ /* 0x000e300000000800 */
[----:B------:R-:W2:Y:S01]  /*0060*/  S2UR UR6, SR_CTAID.X ;  /* 0x00000000000679c3 */ /* 0x000ea20000002500 */
[----:B-1----:R-:W-:-:S07]  /*0070*/  UIADD3 UR4, UPT, UPT, UR9, -0x1, URZ ;  /* 0xffffffff09047890 */ /* 0x002fce000fffe0ff */
[----:B------:R-:W2:Y:S01]  /*0080*/  LDC R2, c[0x0][0x360] ;  /* 0x0000d800ff027b82 */ /* 0x000ea20000000800 */
[----:B0-----:R-:W-:-:S05]  /*0090*/  IMAD R0, R0, UR5, R3 ;  /* 0x0000000500007c24 */ /* 0x001fca000f8e0203 */
[----:B------:R-:W-:Y:S01]  /*00a0*/  ISETP.GE.AND P0, PT, R0, UR4, PT ;  /* 0x0000000400007c0c */ /* 0x000fe2000bf06270 */
[----:B------:R-:W-:-:S03]  /*00b0*/  UIADD3 UR4, UPT, UPT, UR8, -0x1, URZ ;  /* 0xffffffff08047890 */ /* 0x000fc6000fffe0ff */
[----:B------:R-:W-:Y:S01]  /*00c0*/  ISETP.EQ.OR P0, PT, R0, RZ, P0 ;  /* 0x000000ff0000720c */ /* 0x000fe20000702670 */
[----:B--2---:R-:W-:-:S05]  /*00d0*/  IMAD R2, R2, UR6, R5 ;  /* 0x0000000602027c24 */ /* 0x004fca000f8e0205 */
[----:B------:R-:W-:-:S04]  /*00e0*/  ISETP.LT.OR P0, PT, R2, 0x1, P0 ;  /* 0x000000010200780c */ /* 0x000fc80000701670 */
[----:B------:R-:W-:-:S13]  /*00f0*/  ISETP.GE.OR P0, PT, R2, UR4, P0 ;  /* 0x0000000402007c0c */ /* 0x000fda0008706670 */
[----:B------:R-:W-:Y:S05]  /*0100*/  @P0 EXIT ;  /* 0x000000000000094d */ /* 0x000fea0003800000 */
[----:B------:R-:W0:Y:S01]  /*0110*/  LDCU UR7, c[0x0][0x398] ;  /* 0x00007300ff0777ac */ /* 0x000e220008000800 */
[----:B------:R-:W-:Y:S01]  /*0120*/  VIADD R3, R0, 0xffffffff ;  /* 0xffffffff00037836 */ /* 0x000fe20000000000 */
[----:B------:R-:W1:Y:S03]  /*0130*/  LDCU.128 UR12, c[0x0][0x380] ;  /* 0x00007000ff0c77ac */ /* 0x000e660008000c00 */
[----:B------:R-:W-:Y:S01]  /*0140*/  IMAD R3, R3, UR8, R2 ;  /* 0x0000000803037c24 */ /* 0x000fe2000f8e0202 */
[----:B------:R-:W2:Y:S03]  /*0150*/  LDCU.64 UR4, c[0x0][0x358] ;  /* 0x00006b00ff0477ac */ /* 0x000ea60008000a00 */
[----:B------:R-:W-:-:S04]  /*0160*/  VIADD R3, R3, 0xffffffff ;  /* 0xffffffff03037836 */ /* 0x000fc80000000000 */
[----:B0-----:R-:W-:Y:S01]  /*0170*/  IMAD R0, R3, UR7, RZ ;  /* 0x0000000703007c24 */ /* 0x001fe2000f8e02ff */
[----:B------:R-:W-:-:S04]  /*0180*/  USHF.R.S32.HI UR6, URZ, 0x1f, UR7 ;  /* 0x0000001fff067899 */ /* 0x000fc80008011407 */
[----:B-1----:R-:W-:-:S04]  /*0190*/  IADD3 R28, P0, PT, R0, UR12, RZ ;  /* 0x0000000c001c7c10 */ /* 0x002fc8000ff1e0ff */
[----:B------:R-:W-:Y:S02]  /*01a0*/  LEA.HI.X.SX32 R29, R0, UR13, 0x1, P0 ;  /* 0x0000000d001d7c11 */ /* 0x000fe400080f0eff */
[----:B------:R-:W-:-:S03]  /*01b0*/  IADD3 R26, P0, PT, R28, UR7, RZ ;  /* 0x000000071c1a7c10 */ /* 0x000fc6000ff1e0ff */
[----:B--2---:R-:W2:Y:S01]  /*01c0*/  LDG.E.U8 R23, desc[UR4][R28.64] ;  /* 0x000000041c177981 */ /* 0x004ea2000c1e1100 */
[----:B------:R-:W-:Y:S02]  /*01d0*/  IADD3.X R27, PT, PT, R29, UR6, RZ, P0, !PT ;  /* 0x000000061d1b7c10 */ /* 0x000fe400087fe4ff */
[----:B------:R-:W-:Y:S01]  /*01e0*/  IADD3 R8, P0, PT, R26, UR7, RZ ;  /* 0x000000071a087c10 */ /* 0x000fe2000ff1e0ff */
[----:B------:R-:W3:Y:S03]  /*01f0*/  LDG.E.U8 R18, desc[UR4][R28.64+0x1] ;  /* 0x000001041c127981 */ /* 0x000ee6000c1e1100 */
[----:B------:R-:W-:Y:S01]  /*0200*/  IADD3.X R9, PT, PT, R27, UR6, RZ, P0, !PT ;  /* 0x000000061b097c10 */ /* 0x000fe200087fe4ff */
[----:B------:R-:W2:Y:S04]  /*0210*/  LDG.E.U8 R11, desc[UR4][R26.64] ;  /* 0x000000041a0b7981 */ /* 0x000ea8000c1e1100 */
[----:B------:R-:W2:Y:S04]  /*0220*/  LDG.E.U8 R22, desc[UR4][R8.64] ;  /* 0x0000000408167981 */ /* 0x000ea8000c1e1100 */
[----:B------:R-:W3:Y:S04]  /*0230*/  LDG.E.U8 R16, desc[UR4][R26.64+0x1] ;  /* 0x000001041a107981 */ /* 0x000ee8000c1e1100 */
[----:B------:R-:W3:Y:S01]  /*0240*/  LDG.E.U8 R15, desc[UR4][R8.64+0x1] ;  /* 0x00000104080f7981 */ /* 0x000ee2000c1e1100 */
[----:B------:R-:W-:-:S03]  /*0250*/  VIADD R3, R3, UR8 ;  /* 0x0000000803037c36 */ /* 0x000fc60008000000 */
[----:B------:R-:W4:Y:S01]  /*0260*/  LDG.E.U8 R17, desc[UR4][R28.64+0x2] ;  /* 0x000002041c117981 */ /* 0x000f22000c1e1100 */
[C---:B------:R-:W-:Y:S02]  /*0270*/  IMAD R0, R3.reuse, UR7, RZ ;  /* 0x0000000703007c24 */ /* 0x040fe4000f8e02ff */
[----:B------:R-:W-:Y:S01]  /*0280*/  VIADD R3, R3, UR8 ;  /* 0x0000000803037c36 */ /* 0x000fe20008000000 */
[----:B------:R-:W4:Y:S02]  /*0290*/  LDG.E.U8 R14, desc[UR4][R26.64+0x2] ;  /* 0x000002041a0e7981 */ /* 0x000f24000c1e1100 */
[C---:B------:R-:W-:Y:S01]  /*02a0*/  IADD3 R12, P0, PT, R0.reuse, UR12, RZ ;  /* 0x0000000c000c7c10 */ /* 0x040fe2000ff1e0ff */
[----:B------:R-:W-:Y:S01]  /*02b0*/  IMAD R3, R3, UR7, RZ ;  /* 0x0000000703037c24 */ /* 0x000fe2000f8e02ff */
[----:B------:R0:W4:Y:S02]  /*02c0*/  LDG.E.U8 R24, desc[UR4][R8.64+0x2] ;  /* 0x0000020408187981 */ /* 0x000124000c1e1100 */
[----:B------:R-:W-:-:S02]  /*02d0*/  LEA.HI.X.SX32 R13, R0, UR13, 0x1, P0 ;  /* 0x0000000d000d7c11 */ /* 0x000fc400080f0eff */
[----:B------:R-:W-:Y:S02]  /*02e0*/  IADD3 R4, P0, PT, R12, UR7, RZ ;  /* 0x000000070c047c10 */ /* 0x000fe4000ff1e0ff */
[----:B------:R-:W-:Y:S01]  /*02f0*/  IADD3 R2, P1, PT, R3, UR12, RZ ;  /* 0x0000000c03027c10 */ /* 0x000fe2000ff3e0ff */
[----:B------:R-:W5:Y:S01]  /*0300*/  LDG.E.U8 R20, desc[UR4][R12.64] ;  /* 0x000000040c147981 */ /* 0x000f62000c1e1100 */
[----:B------:R-:W-:Y:S02]  /*0310*/  IADD3.X R5, PT, PT, R13, UR6, RZ, P0, !PT ;  /* 0x000000060d057c10 */ /* 0x000fe400087fe4ff */
[----:B------:R-:W-:Y:S01]  /*0320*/  LEA.HI.X.SX32 R3, R3, UR13, 0x1, P1 ;  /* 0x0000000d03037c11 */ /* 0x000fe200088f0eff */
[----:B------:R-:W5:Y:S01]  /*0330*/  LDG.E.U8 R19, desc[UR4][R12.64+0x1] ;  /* 0x000001040c137981 */ /* 0x000f62000c1e1100 */
[----:B------:R-:W-:Y:S02]  /*0340*/  IADD3 R6, P0, PT, R4, UR7, RZ ;  /* 0x0000000704067c10 */ /* 0x000fe4000ff1e0ff */
[----:B------:R-:W-:Y:S01]  /*0350*/  IADD3 R10, P1, PT, R2, UR7, RZ ;  /* 0x00000007020a7c10 */ /* 0x000fe2000ff3e0ff */
[----:B------:R-:W5:Y:S01]  /*0360*/  LDG.E.U8 R21, desc[UR4][R12.64+0x2] ;  /* 0x000002040c157981 */ /* 0x000f62000c1e1100 */
[----:B------:R-:W-:-:S02]  /*0370*/  IADD3.X R7, PT, PT, R5, UR6, RZ, P0, !PT ;  /* 0x0000000605077c10 */ /* 0x000fc400087fe4ff */
[----:B0-----:R-:W-:Y:S01]  /*0380*/  IADD3 R8, P0, PT, R10, UR7, RZ ;  /* 0x000000070a087c10 */ /* 0x001fe2000ff1e0ff */
[----:B------:R-:W5:Y:S04]  /*0390*/  LDG.E.U8 R25, desc[UR4][R4.64] ;  /* 0x0000000404197981 */ /* 0x000f68000c1e1100 */
[----:B------:R-:W5:Y:S04]  /*03a0*/  LDG.E.U8 R28, desc[UR4][R4.64+0x1] ;  /* 0x00000104041c7981 */ /* 0x000f68000c1e1100 */
[----:B------:R-:W5:Y:S04]  /*03b0*/  LDG.E.U8 R26, desc[UR4][R4.64+0x2] ;  /* 0x00000204041a7981 */ /* 0x000f68000c1e1100 */
[----:B------:R-:W5:Y:S04]  /*03c0*/  LDG.E.U8 R29, desc[UR4][R2.64] ;  /* 0x00000004021d7981 */ /* 0x000f68000c1e1100 */
[----:B------:R-:W5:Y:S04]  /*03d0*/  LDG.E.U8 R27, desc[UR4][R2.64+0x1] ;  /* 0x00000104021b7981 */ /* 0x000f68000c1e1100 */
[----:B------:R-:W5:Y:S04]  /*03e0*/  LDG.E.U8 R12, desc[UR4][R2.64+0x2] ;  /* 0x00000204020c7981 */ /* 0x000f68000c1e1100 */
[----:B------:R-:W5:Y:S04]  /*03f0*/  LDG.E.U8 R13, desc[UR4][R6.64+0x1] ;  /* 0x00000104060d7981 */ /* 0x000f68000c1e1100 */
[----:B------:R-:W5:Y:S01]  /*0400*/  LDG.E.U8 R5, desc[UR4][R6.64+0x2] ;  /* 0x0000020406057981 */ /* 0x000f62000c1e1100 */
[----:B--2---:R-:W-:-:S02]  /*0410*/  IADD3 R22, PT, PT, R22, R23, R11 ;  /* 0x0000001716167210 */ /* 0x004fc40007ffe00b */
[----:B------:R-:W-:Y:S01]  /*0420*/  IADD3.X R11, PT, PT, R3, UR6, RZ, P1, !PT ;  /* 0x00000006030b7c10 */ /* 0x000fe20008ffe4ff */
[----:B------:R-:W2:Y:S03]  /*0430*/  LDG.E.U8 R23, desc[UR4][R6.64] ;  /* 0x0000000406177981 */ /* 0x000ea6000c1e1100 */
[----:B------:R-:W-:Y:S01]  /*0440*/  IADD3.X R9, PT, PT, R11, UR6, RZ, P0, !PT ;  /* 0x000000060b097c10 */ /* 0x000fe200087fe4ff */
[----:B------:R-:W2:Y:S01]  /*0450*/  LDG.E.U8 R4, desc[UR4][R10.64+0x1] ;  /* 0x000001040a047981 */ /* 0x000ea2000c1e1100 */
[----:B---3--:R-:W-:-:S03]  /*0460*/  IADD3 R16, PT, PT, R15, R18, R16 ;  /* 0x000000120f107210 */ /* 0x008fc60007ffe010 */
[----:B------:R-:W3:Y:S04]  /*0470*/  LDG.E.U8 R18, desc[UR4][R8.64] ;  /* 0x0000000408127981 */ /* 0x000ee8000c1e1100 */
[----:B------:R-:W3:Y:S04]  /*0480*/  LDG.E.U8 R3, desc[UR4][R8.64+0x1] ;  /* 0x0000010408037981 */ /* 0x000ee8000c1e1100 */
[----:B------:R-:W3:Y:S04]  /*0490*/  LDG.E.U8 R15, desc[UR4][R10.64] ;  /* 0x000000040a0f7981 */ /* 0x000ee8000c1e1100 */
[----:B------:R-:W3:Y:S04]  /*04a0*/  LDG.E.U8 R2, desc[UR4][R10.64+0x2] ;  /* 0x000002040a027981 */ /* 0x000ee8000c1e1100 */
[----:B------:R-:W3:Y:S01]  /*04b0*/  LDG.E.U8 R9, desc[UR4][R8.64+0x2] ;  /* 0x0000020408097981 */ /* 0x000ee2000c1e1100 */
[----:B----4-:R-:W-:Y:S01]  /*04c0*/  IADD3 R14, PT, PT, R24, R17, R14 ;  /* 0x00000011180e7210 */ /* 0x010fe20007ffe00e */
[----:B------:R-:W-:Y:S01]  /*04d0*/  VIADD R0, R0, UR7 ;  /* 0x0000000700007c36 */ /* 0x000fe20008000000 */
[----:B-----5:R-:W-:-:S02]  /*04e0*/  IADD3 R20, PT, PT, R25, R22, R20 ;  /* 0x0000001619147210 */ /* 0x020fc40007ffe014 */
[----:B------:R-:W-:Y:S02]  /*04f0*/  IADD3 R16, PT, PT, R28, R16, R19 ;  /* 0x000000101c107210 */ /* 0x000fe40007ffe013 */
[----:B------:R-:W-:Y:S02]  /*0500*/  IADD3 R14, PT, PT, R26, R14, R21 ;  /* 0x0000000e1a0e7210 */ /* 0x000fe40007ffe015 */
[----:B------:R-:W-:Y:S02]  /*0510*/  IADD3 R13, PT, PT, R27, R16, R13 ;  /* 0x000000101b0d7210 */ /* 0x000fe40007ffe00d */
[----:B------:R-:W-:Y:S02]  /*0520*/  IADD3 R5, PT, PT, R12, R14, R5 ;  /* 0x0000000e0c057210 */ /* 0x000fe40007ffe005 */
[----:B--2---:R-:W-:Y:S02]  /*0530*/  IADD3 R20, PT, PT, R29, R20, R23 ;  /* 0x000000141d147210 */ /* 0x004fe40007ffe017 */
[----:B---3--:R-:W-:-:S02]  /*0540*/  IADD3 R3, PT, PT, R3, R13, R4 ;  /* 0x0000000d03037210 */ /* 0x008fc40007ffe004 */
[----:B------:R-:W-:-:S03]  /*0550*/  IADD3 R15, PT, PT, R18, R20, R15 ;  /* 0x00000014120f7210 */ /* 0x000fc60007ffe00f */
[----:B------:R-:W-:Y:S01]  /*0560*/  IMAD R7, R3, 0xe38f, RZ ;  /* 0x0000e38f03077824 */ /* 0x000fe200078e02ff */
[----:B------:R-:W-:Y:S01]  /*0570*/  IADD3 R5, PT, PT, R9, R5, R2 ;  /* 0x0000000509057210 */ /* 0x000fe20007ffe002 */
[----:B------:R-:W-:Y:S01]  /*0580*/  IMAD R15, R15, 0xe38f, RZ ;  /* 0x0000e38f0f0f7824 */ /* 0x000fe200078e02ff */
[----:B------:R-:W-:-:S03]  /*0590*/  IADD3 R2, P0, PT, R0, UR14, RZ ;  /* 0x0000000e00027c10 */ /* 0x000fc6000ff1e0ff */
[----:B------:R-:W-:Y:S01]  /*05a0*/  IMAD R9, R5, 0xe38f, RZ ;  /* 0x0000e38f05097824 */ /* 0x000fe200078e02ff */
[----:B------:R-:W-:Y:S02]  /*05b0*/  LEA.HI.X.SX32 R3, R0, UR15, 0x1, P0 ;  /* 0x0000000f00037c11 */ /* 0x000fe400080f0eff */
[----:B------:R-:W-:Y:S02]  /*05c0*/  SHF.R.U32.HI R5, RZ, 0x13, R15 ;  /* 0x00000013ff057819 */ /* 0x000fe4000001160f */
[----:B------:R-:W-:Y:S02]  /*05d0*/  SHF.R.U32.HI R7, RZ, 0x13, R7 ;  /* 0x00000013ff077819 */ /* 0x000fe40000011607 */
[----:B------:R-:W-:Y:S01]  /*05e0*/  SHF.R.U32.HI R9, RZ, 0x13, R9 ;  /* 0x00000013ff097819 */ /* 0x000fe20000011609 */
[----:B------:R-:W-:Y:S04]  /*05f0*/  STG.E.U8 desc[UR4][R2.64], R5 ;  /* 0x0000000502007986 */ /* 0x000fe8000c101104 */
[----:B------:R-:W-:Y:S04]  /*0600*/  STG.E.U8 desc[UR4][R2.64+0x1], R7 ;  /* 0x0000010702007986 */ /* 0x000fe8000c101104 */
[----:B------:R-:W-:Y:S01]  /*0610*/  STG.E.U8 desc[UR4][R2.64+0x2], R9 ;  /* 0x0000020902007986 */ /* 0x000fe2000c101104 */
[----:B------:R-:W-:Y:S05]  /*0620*/  EXIT ;  /* 0x000000000000794d */ /* 0x000fea0003800000 */
.L_x_0:
[----:B------:R-:W-:-:S00]  /*0630*/  BRA `(.L_x_0) ;  /* 0xfffffffc00fc7947 */ /* 0x000fc0000383ffff */
[----:B------:R-:W-:-:S00]  /*0640*/  NOP ;  /* 0x0000000000007918 */ /* 0x000fc00000000000 */
        /* <DEDUP_REMOVED lines=11> */
.L_x_1:


//--------------------- .nv.shared.reserved.0     --------------------------
	.section	.nv.shared.reserved.0,"aw",@nobits
	.weak		__nv_reservedSMEM_offset_0_alias
	.size		__nv_reservedSMEM_offset_0_alias, 0, 64
	.other		__nv_reservedSMEM_offset_0_alias,@"STO_CUDA_RESERVED_SHARED STV_DEFAULT"
__nv_reservedSMEM_offset_0_alias:
	.zero		0
	.zero		64


//--------------------- .nv.constant0._Z17KernelFilter_MeanPhS_iii --------------------------
	.section	.nv.constant0._Z17KernelFilter_MeanPhS_iii,"a",@progbits
	.sectionflags	@""
	.align	4
.nv.constant0._Z17KernelFilter_MeanPhS_iii:
	.zero		924


//--------------------- SYMBOLS --------------------------

	.type		.nv.reservedSmem.offset0,@object
	.size		.nv.reservedSmem.offset0,0x4
